//
// Generated by NVIDIA NVVM Compiler
//
// Compiler Build ID: CL-36424714
// Cuda compilation tools, release 13.0, V13.0.88
// Based on NVVM 20.0.0
//

.version 9.0
.target sm_100
.address_size 64

	// .globl	_Z31tiled_matrix_multiply_coarsenedPfS_S_
// _ZZ31tiled_matrix_multiply_coarsenedPfS_S_E6A_tile has been demoted
// _ZZ31tiled_matrix_multiply_coarsenedPfS_S_E6B_tile has been demoted

.visible .entry _Z31tiled_matrix_multiply_coarsenedPfS_S_(
	.param .u64 .ptr .align 1 _Z31tiled_matrix_multiply_coarsenedPfS_S__param_0,
	.param .u64 .ptr .align 1 _Z31tiled_matrix_multiply_coarsenedPfS_S__param_1,
	.param .u64 .ptr .align 1 _Z31tiled_matrix_multiply_coarsenedPfS_S__param_2
)
{
	.reg .pred 	%p<27>;
	.reg .b32 	%r<49>;
	.reg .b32 	%f<222>;
	.reg .b64 	%rd<34>;
	// demoted variable
	.shared .align 4 .b8 _ZZ31tiled_matrix_multiply_coarsenedPfS_S_E6A_tile[1024];
	// demoted variable
	.shared .align 4 .b8 _ZZ31tiled_matrix_multiply_coarsenedPfS_S_E6B_tile[1024];
	ld.param.u64 	%rd10, [_Z31tiled_matrix_multiply_coarsenedPfS_S__param_0];
	ld.param.u64 	%rd11, [_Z31tiled_matrix_multiply_coarsenedPfS_S__param_1];
	ld.param.u64 	%rd12, [_Z31tiled_matrix_multiply_coarsenedPfS_S__param_2];
	cvta.to.global.u64 	%rd1, %rd11;
	cvta.to.global.u64 	%rd2, %rd10;
	cvta.to.global.u64 	%rd3, %rd12;
	mov.u32 	%r22, %ctaid.x;
	mov.u32 	%r23, %ntid.x;
	mul.lo.s32 	%r24, %r23, %r22;
	shl.b32 	%r25, %r24, 2;
	mov.u32 	%r47, %tid.x;
	add.s32 	%r26, %r25, %r47;
	mov.u32 	%r27, %ctaid.y;
	mov.u32 	%r28, %ntid.y;
	mov.u32 	%r44, %tid.y;
	mad.lo.s32 	%r3, %r27, %r28, %r44;
	shl.b32 	%r29, %r44, 6;
	mov.u32 	%r30, _ZZ31tiled_matrix_multiply_coarsenedPfS_S_E6A_tile;
	add.s32 	%r4, %r30, %r29;
	shl.b32 	%r31, %r47, 2;
	add.s32 	%r5, %r4, %r31;
	mul.lo.s32 	%r6, %r3, 10000;
	mov.u32 	%r32, _ZZ31tiled_matrix_multiply_coarsenedPfS_S_E6B_tile;
	add.s32 	%r8, %r32, %r31;
	add.s32 	%r7, %r8, %r29;
	mul.wide.u32 	%rd13, %r44, 40000;
	cvt.s64.s32 	%rd4, %r26;
	mul.wide.s32 	%rd14, %r26, 4;
	add.s64 	%rd15, %rd13, %rd14;
	add.s64 	%rd16, %rd15, %rd1;
	add.s64 	%rd33, %rd16, 192;
	add.s32 	%r46, %r47, %r6;
	mad.lo.s32 	%r45, %r44, 10000, %r26;
	mov.b32 	%r48, 0;
	mov.f32 	%f213, 0f00000000;
	mov.f32 	%f214, %f213;
	mov.f32 	%f215, %f213;
	mov.f32 	%f216, %f213;
$L__BB0_1:
	mul.wide.s32 	%rd17, %r45, 4;
	add.s64 	%rd7, %rd1, %rd17;
	max.u32 	%r33, %r3, %r47;
	setp.gt.u32 	%p1, %r33, 9999;
	mov.f32 	%f217, 0f00000000;
	@%p1 bra 	$L__BB0_3;
	mul.wide.u32 	%rd18, %r46, 4;
	add.s64 	%rd19, %rd2, %rd18;
	ld.global.f32 	%f217, [%rd19];
$L__BB0_3:
	cvt.u32.u64 	%r34, %rd4;
	setp.gt.s32 	%p2, %r34, 9999;
	st.shared.f32 	[%r5], %f217;
	setp.gt.u32 	%p3, %r44, 9999;
	mov.f32 	%f218, 0f00000000;
	or.pred  	%p4, %p3, %p2;
	@%p4 bra 	$L__BB0_5;
	ld.global.f32 	%f218, [%rd7];
$L__BB0_5:
	setp.gt.s32 	%p6, %r34, 9983;
	st.shared.f32 	[%r7], %f218;
	bar.sync 	0;
	ld.shared.f32 	%f23, [%r4];
	ld.shared.f32 	%f24, [%r8];
	fma.rn.f32 	%f25, %f23, %f24, %f216;
	ld.shared.f32 	%f26, [%r4+4];
	ld.shared.f32 	%f27, [%r8+64];
	fma.rn.f32 	%f28, %f26, %f27, %f25;
	ld.shared.f32 	%f29, [%r4+8];
	ld.shared.f32 	%f30, [%r8+128];
	fma.rn.f32 	%f31, %f29, %f30, %f28;
	ld.shared.f32 	%f32, [%r4+12];
	ld.shared.f32 	%f33, [%r8+192];
	fma.rn.f32 	%f34, %f32, %f33, %f31;
	ld.shared.f32 	%f35, [%r4+16];
	ld.shared.f32 	%f36, [%r8+256];
	fma.rn.f32 	%f37, %f35, %f36, %f34;
	ld.shared.f32 	%f38, [%r4+20];
	ld.shared.f32 	%f39, [%r8+320];
	fma.rn.f32 	%f40, %f38, %f39, %f37;
	ld.shared.f32 	%f41, [%r4+24];
	ld.shared.f32 	%f42, [%r8+384];
	fma.rn.f32 	%f43, %f41, %f42, %f40;
	ld.shared.f32 	%f44, [%r4+28];
	ld.shared.f32 	%f45, [%r8+448];
	fma.rn.f32 	%f46, %f44, %f45, %f43;
	ld.shared.f32 	%f47, [%r4+32];
	ld.shared.f32 	%f48, [%r8+512];
	fma.rn.f32 	%f49, %f47, %f48, %f46;
	ld.shared.f32 	%f50, [%r4+36];
	ld.shared.f32 	%f51, [%r8+576];
	fma.rn.f32 	%f52, %f50, %f51, %f49;
	ld.shared.f32 	%f53, [%r4+40];
	ld.shared.f32 	%f54, [%r8+640];
	fma.rn.f32 	%f55, %f53, %f54, %f52;
	ld.shared.f32 	%f56, [%r4+44];
	ld.shared.f32 	%f57, [%r8+704];
	fma.rn.f32 	%f58, %f56, %f57, %f55;
	ld.shared.f32 	%f59, [%r4+48];
	ld.shared.f32 	%f60, [%r8+768];
	fma.rn.f32 	%f61, %f59, %f60, %f58;
	ld.shared.f32 	%f62, [%r4+52];
	ld.shared.f32 	%f63, [%r8+832];
	fma.rn.f32 	%f64, %f62, %f63, %f61;
	ld.shared.f32 	%f65, [%r4+56];
	ld.shared.f32 	%f66, [%r8+896];
	fma.rn.f32 	%f67, %f65, %f66, %f64;
	ld.shared.f32 	%f68, [%r4+60];
	ld.shared.f32 	%f69, [%r8+960];
	fma.rn.f32 	%f216, %f68, %f69, %f67;
	bar.sync 	0;
	mov.f32 	%f219, 0f00000000;
	or.pred  	%p7, %p3, %p6;
	@%p7 bra 	$L__BB0_7;
	ld.global.f32 	%f219, [%rd33+-128];
$L__BB0_7:
	setp.gt.s32 	%p9, %r34, 9967;
	st.shared.f32 	[%r7], %f219;
	bar.sync 	0;
	ld.shared.f32 	%f71, [%r4];
	ld.shared.f32 	%f72, [%r8];
	fma.rn.f32 	%f73, %f71, %f72, %f215;
	ld.shared.f32 	%f74, [%r4+4];
	ld.shared.f32 	%f75, [%r8+64];
	fma.rn.f32 	%f76, %f74, %f75, %f73;
	ld.shared.f32 	%f77, [%r4+8];
	ld.shared.f32 	%f78, [%r8+128];
	fma.rn.f32 	%f79, %f77, %f78, %f76;
	ld.shared.f32 	%f80, [%r4+12];
	ld.shared.f32 	%f81, [%r8+192];
	fma.rn.f32 	%f82, %f80, %f81, %f79;
	ld.shared.f32 	%f83, [%r4+16];
	ld.shared.f32 	%f84, [%r8+256];
	fma.rn.f32 	%f85, %f83, %f84, %f82;
	ld.shared.f32 	%f86, [%r4+20];
	ld.shared.f32 	%f87, [%r8+320];
	fma.rn.f32 	%f88, %f86, %f87, %f85;
	ld.shared.f32 	%f89, [%r4+24];
	ld.shared.f32 	%f90, [%r8+384];
	fma.rn.f32 	%f91, %f89, %f90, %f88;
	ld.shared.f32 	%f92, [%r4+28];
	ld.shared.f32 	%f93, [%r8+448];
	fma.rn.f32 	%f94, %f92, %f93, %f91;
	ld.shared.f32 	%f95, [%r4+32];
	ld.shared.f32 	%f96, [%r8+512];
	fma.rn.f32 	%f97, %f95, %f96, %f94;
	ld.shared.f32 	%f98, [%r4+36];
	ld.shared.f32 	%f99, [%r8+576];
	fma.rn.f32 	%f100, %f98, %f99, %f97;
	ld.shared.f32 	%f101, [%r4+40];
	ld.shared.f32 	%f102, [%r8+640];
	fma.rn.f32 	%f103, %f101, %f102, %f100;
	ld.shared.f32 	%f104, [%r4+44];
	ld.shared.f32 	%f105, [%r8+704];
	fma.rn.f32 	%f106, %f104, %f105, %f103;
	ld.shared.f32 	%f107, [%r4+48];
	ld.shared.f32 	%f108, [%r8+768];
	fma.rn.f32 	%f109, %f107, %f108, %f106;
	ld.shared.f32 	%f110, [%r4+52];
	ld.shared.f32 	%f111, [%r8+832];
	fma.rn.f32 	%f112, %f110, %f111, %f109;
	ld.shared.f32 	%f113, [%r4+56];
	ld.shared.f32 	%f114, [%r8+896];
	fma.rn.f32 	%f115, %f113, %f114, %f112;
	ld.shared.f32 	%f116, [%r4+60];
	ld.shared.f32 	%f117, [%r8+960];
	fma.rn.f32 	%f215, %f116, %f117, %f115;
	bar.sync 	0;
	mov.f32 	%f220, 0f00000000;
	or.pred  	%p10, %p3, %p9;
	@%p10 bra 	$L__BB0_9;
	ld.global.f32 	%f220, [%rd33+-64];
$L__BB0_9:
	setp.gt.s32 	%p12, %r34, 9951;
	st.shared.f32 	[%r7], %f220;
	bar.sync 	0;
	ld.shared.f32 	%f119, [%r4];
	ld.shared.f32 	%f120, [%r8];
	fma.rn.f32 	%f121, %f119, %f120, %f214;
	ld.shared.f32 	%f122, [%r4+4];
	ld.shared.f32 	%f123, [%r8+64];
	fma.rn.f32 	%f124, %f122, %f123, %f121;
	ld.shared.f32 	%f125, [%r4+8];
	ld.shared.f32 	%f126, [%r8+128];
	fma.rn.f32 	%f127, %f125, %f126, %f124;
	ld.shared.f32 	%f128, [%r4+12];
	ld.shared.f32 	%f129, [%r8+192];
	fma.rn.f32 	%f130, %f128, %f129, %f127;
	ld.shared.f32 	%f131, [%r4+16];
	ld.shared.f32 	%f132, [%r8+256];
	fma.rn.f32 	%f133, %f131, %f132, %f130;
	ld.shared.f32 	%f134, [%r4+20];
	ld.shared.f32 	%f135, [%r8+320];
	fma.rn.f32 	%f136, %f134, %f135, %f133;
	ld.shared.f32 	%f137, [%r4+24];
	ld.shared.f32 	%f138, [%r8+384];
	fma.rn.f32 	%f139, %f137, %f138, %f136;
	ld.shared.f32 	%f140, [%r4+28];
	ld.shared.f32 	%f141, [%r8+448];
	fma.rn.f32 	%f142, %f140, %f141, %f139;
	ld.shared.f32 	%f143, [%r4+32];
	ld.shared.f32 	%f144, [%r8+512];
	fma.rn.f32 	%f145, %f143, %f144, %f142;
	ld.shared.f32 	%f146, [%r4+36];
	ld.shared.f32 	%f147, [%r8+576];
	fma.rn.f32 	%f148, %f146, %f147, %f145;
	ld.shared.f32 	%f149, [%r4+40];
	ld.shared.f32 	%f150, [%r8+640];
	fma.rn.f32 	%f151, %f149, %f150, %f148;
	ld.shared.f32 	%f152, [%r4+44];
	ld.shared.f32 	%f153, [%r8+704];
	fma.rn.f32 	%f154, %f152, %f153, %f151;
	ld.shared.f32 	%f155, [%r4+48];
	ld.shared.f32 	%f156, [%r8+768];
	fma.rn.f32 	%f157, %f155, %f156, %f154;
	ld.shared.f32 	%f158, [%r4+52];
	ld.shared.f32 	%f159, [%r8+832];
	fma.rn.f32 	%f160, %f158, %f159, %f157;
	ld.shared.f32 	%f161, [%r4+56];
	ld.shared.f32 	%f162, [%r8+896];
	fma.rn.f32 	%f163, %f161, %f162, %f160;
	ld.shared.f32 	%f164, [%r4+60];
	ld.shared.f32 	%f165, [%r8+960];
	fma.rn.f32 	%f214, %f164, %f165, %f163;
	bar.sync 	0;
	mov.f32 	%f221, 0f00000000;
	or.pred  	%p13, %p3, %p12;
	@%p13 bra 	$L__BB0_11;
	ld.global.f32 	%f221, [%rd33];
$L__BB0_11:
	st.shared.f32 	[%r7], %f221;
	bar.sync 	0;
	ld.shared.f32 	%f166, [%r4];
	ld.shared.f32 	%f167, [%r8];
	fma.rn.f32 	%f168, %f166, %f167, %f213;
	ld.shared.f32 	%f169, [%r4+4];
	ld.shared.f32 	%f170, [%r8+64];
	fma.rn.f32 	%f171, %f169, %f170, %f168;
	ld.shared.f32 	%f172, [%r4+8];
	ld.shared.f32 	%f173, [%r8+128];
	fma.rn.f32 	%f174, %f172, %f173, %f171;
	ld.shared.f32 	%f175, [%r4+12];
	ld.shared.f32 	%f176, [%r8+192];
	fma.rn.f32 	%f177, %f175, %f176, %f174;
	ld.shared.f32 	%f178, [%r4+16];
	ld.shared.f32 	%f179, [%r8+256];
	fma.rn.f32 	%f180, %f178, %f179, %f177;
	ld.shared.f32 	%f181, [%r4+20];
	ld.shared.f32 	%f182, [%r8+320];
	fma.rn.f32 	%f183, %f181, %f182, %f180;
	ld.shared.f32 	%f184, [%r4+24];
	ld.shared.f32 	%f185, [%r8+384];
	fma.rn.f32 	%f186, %f184, %f185, %f183;
	ld.shared.f32 	%f187, [%r4+28];
	ld.shared.f32 	%f188, [%r8+448];
	fma.rn.f32 	%f189, %f187, %f188, %f186;
	ld.shared.f32 	%f190, [%r4+32];
	ld.shared.f32 	%f191, [%r8+512];
	fma.rn.f32 	%f192, %f190, %f191, %f189;
	ld.shared.f32 	%f193, [%r4+36];
	ld.shared.f32 	%f194, [%r8+576];
	fma.rn.f32 	%f195, %f193, %f194, %f192;
	ld.shared.f32 	%f196, [%r4+40];
	ld.shared.f32 	%f197, [%r8+640];
	fma.rn.f32 	%f198, %f196, %f197, %f195;
	ld.shared.f32 	%f199, [%r4+44];
	ld.shared.f32 	%f200, [%r8+704];
	fma.rn.f32 	%f201, %f199, %f200, %f198;
	ld.shared.f32 	%f202, [%r4+48];
	ld.shared.f32 	%f203, [%r8+768];
	fma.rn.f32 	%f204, %f202, %f203, %f201;
	ld.shared.f32 	%f205, [%r4+52];
	ld.shared.f32 	%f206, [%r8+832];
	fma.rn.f32 	%f207, %f205, %f206, %f204;
	ld.shared.f32 	%f208, [%r4+56];
	ld.shared.f32 	%f209, [%r8+896];
	fma.rn.f32 	%f210, %f208, %f209, %f207;
	ld.shared.f32 	%f211, [%r4+60];
	ld.shared.f32 	%f212, [%r8+960];
	fma.rn.f32 	%f213, %f211, %f212, %f210;
	bar.sync 	0;
	add.s32 	%r48, %r48, 1;
	add.s32 	%r47, %r47, 16;
	add.s64 	%rd33, %rd33, 640000;
	add.s32 	%r46, %r46, 16;
	add.s32 	%r45, %r45, 160000;
	add.s32 	%r44, %r44, 16;
	setp.ne.s32 	%p14, %r48, 625;
	@%p14 bra 	$L__BB0_1;
	setp.gt.s32 	%p15, %r34, 9999;
	setp.gt.u32 	%p16, %r3, 9999;
	or.pred  	%p17, %p16, %p15;
	@%p17 bra 	$L__BB0_14;
	add.s32 	%r40, %r34, %r6;
	mul.wide.s32 	%rd25, %r40, 4;
	add.s64 	%rd26, %rd3, %rd25;
	st.global.f32 	[%rd26], %f216;
$L__BB0_14:
	setp.gt.s32 	%p18, %r34, 9983;
	setp.gt.u32 	%p19, %r3, 9999;
	cvt.u64.u32 	%rd28, %r6;
	add.s64 	%rd29, %rd4, %rd28;
	shl.b64 	%rd30, %rd29, 2;
	add.s64 	%rd9, %rd3, %rd30;
	or.pred  	%p20, %p19, %p18;
	@%p20 bra 	$L__BB0_16;
	st.global.f32 	[%rd9+64], %f215;
$L__BB0_16:
	setp.gt.s32 	%p21, %r34, 9967;
	setp.gt.u32 	%p22, %r3, 9999;
	or.pred  	%p23, %p22, %p21;
	@%p23 bra 	$L__BB0_18;
	st.global.f32 	[%rd9+128], %f214;
$L__BB0_18:
	setp.gt.s32 	%p24, %r34, 9951;
	setp.gt.u32 	%p25, %r3, 9999;
	or.pred  	%p26, %p25, %p24;
	@%p26 bra 	$L__BB0_20;
	st.global.f32 	[%rd9+192], %f213;
$L__BB0_20:
	ret;

}


// ===== COMPILED SASS (sm_100) =====

	.target	sm_100

	.elftype	@"ET_EXEC"


//--------------------- .note.nv.tkinfo           --------------------------
	.section	.note.nv.tkinfo,"",@"SHT_NOTE"
	.sectionflags	@"SHF_NOTE_NV_TKINFO"
	.tkinfo
        /*0018*/ 	.word	0x00000002
        /*0030*/ 	.string	""
        /*0030*/ 	.string	"ptxas"
        /*0030*/ 	.string	"Cuda compilation tools, release 13.0, V13.0.88"
        /*0030*/ 	.string	"Build cuda_13.0.r13.0/compiler.36424714_0"
        /*0030*/ 	.string	"-arch sm_100 -m 64 "



//--------------------- .note.nv.cuinfo           --------------------------
	.section	.note.nv.cuinfo,"",@"SHT_NOTE"
	.sectionflags	@"SHF_NOTE_NV_CUINFO"
        /*0018*/ 	.short	0x0002
        /*001a*/ 	.short	0x0064
        /*001c*/ 	.short	0x0082
	.zero		2


//--------------------- .nv.info                  --------------------------
	.section	.nv.info,"",@"SHT_CUDA_INFO"
	.align	4


	//----- nvinfo : EIATTR_REGCOUNT
	.align		4
        /*0000*/ 	.byte	0x04, 0x2f
        /*0002*/ 	.short	(.L_1 - .L_0)
	.align		4
.L_0:
        /*0004*/ 	.word	index@(_Z31tiled_matrix_multiply_coarsenedPfS_S_)
        /*0008*/ 	.word	0x00000020


	//----- nvinfo : EIATTR_FRAME_SIZE
	.align		4
.L_1:
        /*000c*/ 	.byte	0x04, 0x11
        /*000e*/ 	.short	(.L_3 - .L_2)
	.align		4
.L_2:
        /*0010*/ 	.word	index@(_Z31tiled_matrix_multiply_coarsenedPfS_S_)
        /*0014*/ 	.word	0x00000000


	//----- nvinfo : EIATTR_MIN_STACK_SIZE
	.align		4
.L_3:
        /*0018*/ 	.byte	0x04, 0x12
        /*001a*/ 	.short	(.L_5 - .L_4)
	.align		4
.L_4:
        /*001c*/ 	.word	index@(_Z31tiled_matrix_multiply_coarsenedPfS_S_)
        /*0020*/ 	.word	0x00000000
.L_5:


//--------------------- .nv.compat                --------------------------
	.section	.nv.compat,"",@"SHT_CUDA_COMPAT_INFO"
	.align	4
        /*0000*/ 	.byte	0x02, 0x09, 0x00, 0x00, 0x02, 0x02, 0x01, 0x00, 0x02, 0x05, 0x05, 0x00, 0x03, 0x07, 0x01, 0x01
        /*0010*/ 	.byte	0x02, 0x03, 0x00, 0x00, 0x02, 0x06, 0x01, 0x00, 0x04, 0x0b, 0x08, 0x00, 0x09, 0x00, 0x00, 0x00
        /*0020*/ 	.byte	0x00, 0x00, 0x00, 0x00


//--------------------- .nv.info._Z31tiled_matrix_multiply_coarsenedPfS_S_ --------------------------
	.section	.nv.info._Z31tiled_matrix_multiply_coarsenedPfS_S_,"",@"SHT_CUDA_INFO"
	.sectionflags	@""
	.align	4


	//----- nvinfo : EIATTR_CUDA_API_VERSION
	.align		4
        /*0000*/ 	.byte	0x04, 0x37
        /*0002*/ 	.short	(.L_7 - .L_6)
.L_6:
        /*0004*/ 	.word	0x00000082


	//----- nvinfo : EIATTR_KPARAM_INFO
	.align		4
.L_7:
        /*0008*/ 	.byte	0x04, 0x17
        /*000a*/ 	.short	(.L_9 - .L_8)
.L_8:
        /*000c*/ 	.word	0x00000000
        /*0010*/ 	.short	0x0002
        /*0012*/ 	.short	0x0010
        /*0014*/ 	.byte	0x00, 0xf5, 0x21, 0x00


	//----- nvinfo : EIATTR_KPARAM_INFO
	.align		4
.L_9:
        /*0018*/ 	.byte	0x04, 0x17
        /*001a*/ 	.short	(.L_11 - .L_10)
.L_10:
        /*001c*/ 	.word	0x00000000
        /*0020*/ 	.short	0x0001
        /*0022*/ 	.short	0x0008
        /*0024*/ 	.byte	0x00, 0xf5, 0x21, 0x00


	//----- nvinfo : EIATTR_KPARAM_INFO
	.align		4
.L_11:
        /*0028*/ 	.byte	0x04, 0x17
        /*002a*/ 	.short	(.L_13 - .L_12)
.L_12:
        /*002c*/ 	.word	0x00000000
        /*0030*/ 	.short	0x0000
        /*0032*/ 	.short	0x0000
        /*0034*/ 	.byte	0x00, 0xf5, 0x21, 0x00


	//----- nvinfo : EIATTR_SPARSE_MMA_MASK
	.align		4
.L_13:
        /*0038*/ 	.byte	0x03, 0x50
        /*003a*/ 	.short	0x0000


	//----- nvinfo : EIATTR_MAXREG_COUNT
	.align		4
        /*003c*/ 	.byte	0x03, 0x1b
        /*003e*/ 	.short	0x00ff


	//----- nvinfo : EIATTR_NUM_BARRIERS
	.align		4
        /*0040*/ 	.byte	0x02, 0x4c
        /*0042*/ 	.byte	0x01
	.zero		1


	//----- nvinfo : EIATTR_MERCURY_ISA_VERSION
	.align		4
        /*0044*/ 	.byte	0x03, 0x5f
        /*0046*/ 	.short	0x0101


	//----- nvinfo : EIATTR_VRC_CTA_INIT_COUNT
	.align		4
        /*0048*/ 	.byte	0x02, 0x4a
	.zero		1
	.zero		1


	//----- nvinfo : EIATTR_EXIT_INSTR_OFFSETS
	.align		4
        /*004c*/ 	.byte	0x04, 0x1c
        /*004e*/ 	.short	(.L_15 - .L_14)


	//   ....[0]....
.L_14:
        /*0050*/ 	.word	0x00000f00


	//   ....[1]....
        /*0054*/ 	.word	0x00000f20


	//----- nvinfo : EIATTR_CBANK_PARAM_SIZE
	.align		4
.L_15:
        /*0058*/ 	.byte	0x03, 0x19
        /*005a*/ 	.short	0x0018


	//----- nvinfo : EIATTR_PARAM_CBANK
	.align		4
        /*005c*/ 	.byte	0x04, 0x0a
        /*005e*/ 	.short	(.L_17 - .L_16)
	.align		4
.L_16:
        /*0060*/ 	.word	index@(.nv.constant0._Z31tiled_matrix_multiply_coarsenedPfS_S_)
        /*0064*/ 	.short	0x0380
        /*0066*/ 	.short	0x0018


	//----- nvinfo : EIATTR_SW_WAR
	.align		4
.L_17:
        /*0068*/ 	.byte	0x04, 0x36
        /*006a*/ 	.short	(.L_19 - .L_18)
.L_18:
        /*006c*/ 	.word	0x00000008
.L_19:


//--------------------- .nv.callgraph             --------------------------
	.section	.nv.callgraph,"",@"SHT_CUDA_CALLGRAPH"
	.align	4
	.sectionentsize	8
	.align		4
        /*0000*/ 	.word	0x00000000
	.align		4
        /*0004*/ 	.word	0xffffffff
	.align		4
        /*0008*/ 	.word	0x00000000
	.align		4
        /*000c*/ 	.word	0xfffffffe
	.align		4
        /*0010*/ 	.word	0x00000000
	.align		4
        /*0014*/ 	.word	0xfffffffd
	.align		4
        /*0018*/ 	.word	0x00000000
	.align		4
        /*001c*/ 	.word	0xfffffffc


//--------------------- .text._Z31tiled_matrix_multiply_coarsenedPfS_S_ --------------------------
	.section	.text._Z31tiled_matrix_multiply_coarsenedPfS_S_,"ax",@progbits
	.align	128
        .global         _Z31tiled_matrix_multiply_coarsenedPfS_S_
        .type           _Z31tiled_matrix_multiply_coarsenedPfS_S_,@function
        .size           _Z31tiled_matrix_multiply_coarsenedPfS_S_,(.L_x_2 - _Z31tiled_matrix_multiply_coarsenedPfS_S_)
        .other          _Z31tiled_matrix_multiply_coarsenedPfS_S_,@"STO_CUDA_ENTRY STV_DEFAULT"
_Z31tiled_matrix_multiply_coarsenedPfS_S_:
.text._Z31tiled_matrix_multiply_coarsenedPfS_S_:
[----:B------:R-:W-:Y:S01]  /*0000*/  LDC R1, c[0x0][0x37c] ;  /* 0x0000df00ff017b82 */ /* 0x000fe20000000800 */
[----:B------:R-:W0:Y:S07]  /*0010*/  S2R R3, SR_TID.X ;  /* 0x0000000000037919 */ /* 0x000e2e0000002100 */
[----:B------:R-:W1:Y:S01]  /*0020*/  S2UR UR4, SR_CTAID.X ;  /* 0x00000000000479c3 */ /* 0x000e620000002500 */
[----:B------:R-:W2:Y:S01]  /*0030*/  LDCU.64 UR10, c[0x0][0x388] ;  /* 0x00007100ff0a77ac */ /* 0x000ea20008000a00 */
[----:B------:R-:W-:Y:S01]  /*0040*/  HFMA2 R19, -RZ, RZ, 0, 0 ;  /* 0x00000000ff137431 */ /* 0x000fe200000001ff */
[----:B------:R-:W3:Y:S01]  /*0050*/  S2R R4, SR_TID.Y ;  /* 0x0000000000047919 */ /* 0x000ee20000002200 */
[----:B------:R-:W-:Y:S01]  /*0060*/  HFMA2 R23, -RZ, RZ, 0, 0 ;  /* 0x00000000ff177431 */ /* 0x000fe200000001ff */
[----:B------:R-:W-:Y:S01]  /*0070*/  MOV R25, RZ ;  /* 0x000000ff00197202 */ /* 0x000fe20000000f00 */
[----:B------:R-:W4:Y:S01]  /*0080*/  LDCU.64 UR8, c[0x0][0x358] ;  /* 0x00006b00ff0877ac */ /* 0x000f220008000a00 */
[----:B------:R-:W-:Y:S01]  /*0090*/  MOV R21, RZ ;  /* 0x000000ff00157202 */ /* 0x000fe20000000f00 */
[----:B------:R-:W1:Y:S08]  /*00a0*/  LDC R0, c[0x0][0x360] ;  /* 0x0000d800ff007b82 */ /* 0x000e700000000800 */
[----:B------:R-:W5:Y:S08]  /*00b0*/  S2UR UR6, SR_CgaCtaId ;  /* 0x00000000000679c3 */ /* 0x000f700000008800 */
[----:B------:R-:W4:Y:S01]  /*00c0*/  S2UR UR7, SR_CTAID.Y ;  /* 0x00000000000779c3 */ /* 0x000f220000002600 */
[----:B-1----:R-:W-:-:S07]  /*00d0*/  IMAD R0, R0, UR4, RZ ;  /* 0x0000000400007c24 */ /* 0x002fce000f8e02ff */
[----:B------:R-:W4:Y:S01]  /*00e0*/  LDC R5, c[0x0][0x364] ;  /* 0x0000d900ff057b82 */ /* 0x000f220000000800 */
[----:B------:R-:W-:Y:S02]  /*00f0*/  UMOV UR4, 0x400 ;  /* 0x0000040000047882 */ /* 0x000fe40000000000 */
[----:B------:R-:W-:Y:S01]  /*0100*/  UIADD3 UR5, UPT, UPT, UR4, 0x400, URZ ;  /* 0x0000040004057890 */ /* 0x000fe2000fffe0ff */
[----:B0-----:R-:W-:Y:S01]  /*0110*/  LEA R17, R0, R3, 0x2 ;  /* 0x0000000300117211 */ /* 0x001fe200078e10ff */
[----:B-----5:R-:W-:-:S03]  /*0120*/  ULEA UR4, UR6, UR4, 0x18 ;  /* 0x0000000406047291 */ /* 0x020fc6000f8ec0ff */
[----:B------:R-:W0:Y:S01]  /*0130*/  LDC.64 R26, c[0x0][0x388] ;  /* 0x0000e200ff1a7b82 */ /* 0x000e220000000a00 */
[----:B------:R-:W-:Y:S01]  /*0140*/  IMAD.WIDE R6, R17, 0x4, RZ ;  /* 0x0000000411067825 */ /* 0x000fe200078e02ff */
[----:B------:R-:W-:Y:S01]  /*0150*/  ULEA UR5, UR6, UR5, 0x18 ;  /* 0x0000000506057291 */ /* 0x000fe2000f8ec0ff */
[C---:B---3--:R-:W-:Y:S02]  /*0160*/  LEA R18, R4.reuse, UR4, 0x6 ;  /* 0x0000000404127c11 */ /* 0x048fe4000f8e30ff */
[C---:B------:R-:W-:Y:S01]  /*0170*/  IMAD R0, R4.reuse, 0x2710, R17 ;  /* 0x0000271004007824 */ /* 0x040fe200078e0211 */
[----:B------:R-:W-:Y:S01]  /*0180*/  UMOV UR4, URZ ;  /* 0x000000ff00047c82 */ /* 0x000fe20008000000 */
[----:B------:R-:W-:Y:S01]  /*0190*/  IMAD.WIDE.U32 R6, R4, 0x9c40, R6 ;  /* 0x00009c4004067825 */ /* 0x000fe200078e0006 */
[----:B------:R-:W-:Y:S02]  /*01a0*/  LEA R16, R3, R18, 0x2 ;  /* 0x0000001203107211 */ /* 0x000fe400078e10ff */
[----:B--2---:R-:W-:Y:S01]  /*01b0*/  IADD3 R28, P0, PT, R6, UR10, RZ ;  /* 0x0000000a061c7c10 */ /* 0x004fe2000ff1e0ff */
[----:B----4-:R-:W-:-:S03]  /*01c0*/  IMAD R20, R5, UR7, R4 ;  /* 0x0000000705147c24 */ /* 0x010fc6000f8e0204 */
[----:B------:R-:W-:Y:S01]  /*01d0*/  IADD3 R28, P1, PT, R28, 0xc0, RZ ;  /* 0x000000c01c1c7810 */ /* 0x000fe20007f3e0ff */
[----:B------:R-:W-:-:S03]  /*01e0*/  IMAD R6, R20, 0x2710, RZ ;  /* 0x0000271014067824 */ /* 0x000fc600078e02ff */
[----:B------:R-:W-:Y:S02]  /*01f0*/  IADD3.X R29, PT, PT, RZ, UR11, R7, P1, P0 ;  /* 0x0000000bff1d7c10 */ /* 0x000fe40008fe0407 */
[----:B------:R-:W-:Y:S02]  /*0200*/  LEA R7, R3, UR5, 0x2 ;  /* 0x0000000503077c11 */ /* 0x000fe4000f8e10ff */
[----:B------:R-:W-:Y:S02]  /*0210*/  IADD3 R2, PT, PT, R6, R3, RZ ;  /* 0x0000000306027210 */ /* 0x000fe40007ffe0ff */
[----:B0-----:R-:W-:-:S07]  /*0220*/  LEA R5, R4, R7, 0x6 ;  /* 0x0000000704057211 */ /* 0x001fce00078e30ff */
.L_x_0:
[----:B------:R-:W-:Y:S01]  /*0230*/  VIMNMX.U32 R8, PT, PT, R20, R3, !PT ;  /* 0x0000000314087248 */ /* 0x000fe20007fe0000 */
[----:B------:R-:W-:Y:S01]  /*0240*/  IMAD.WIDE R12, R0, 0x4, R26 ;  /* 0x00000004000c7825 */ /* 0x000fe200078e021a */
[----:B------:R-:W-:Y:S02]  /*0250*/  ISETP.GT.U32.AND P0, PT, R4, 0x270f, PT ;  /* 0x0000270f0400780c */ /* 0x000fe40003f04070 */
[----:B------:R-:W-:Y:S02]  /*0260*/  ISETP.GT.U32.AND P2, PT, R8, 0x270f, PT ;  /* 0x0000270f0800780c */ /* 0x000fe40003f44070 */
[----:B------:R-:W-:Y:S02]  /*0270*/  ISETP.GT.OR P1, PT, R17, 0x270f, P0 ;  /* 0x0000270f1100780c */ /* 0x000fe40000724670 */
[----:B------:R-:W-:Y:S02]  /*0280*/  MOV R24, RZ ;  /* 0x000000ff00187202 */ /* 0x000fe40000000f00 */
[----:B------:R-:W-:-:S07]  /*0290*/  MOV R10, RZ ;  /* 0x000000ff000a7202 */ /* 0x000fce0000000f00 */
[----:B------:R-:W0:Y:S02]  /*02a0*/  @!P2 LDC.64 R14, c[0x0][0x380] ;  /* 0x0000e000ff0eab82 */ /* 0x000e240000000a00 */
[----:B------:R-:W2:Y:S01]  /*02b0*/  @!P1 LDG.E R10, desc[UR8][R12.64] ;  /* 0x000000080c0a9981 */ /* 0x000ea2000c1e1900 */
[----:B0-----:R-:W-:-:S05]  /*02c0*/  @!P2 IMAD.WIDE.U32 R14, R2, 0x4, R14 ;  /* 0x00000004020ea825 */ /* 0x001fca00078e000e */
[----:B------:R-:W3:Y:S01]  /*02d0*/  @!P2 LDG.E R24, desc[UR8][R14.64] ;  /* 0x000000080e18a981 */ /* 0x000ee2000c1e1900 */
[----:B------:R-:W-:-:S03]  /*02e0*/  ISETP.GT.OR P1, PT, R17, 0x26ff, P0 ;  /* 0x000026ff1100780c */ /* 0x000fc60000724670 */
[----:B---3--:R-:W-:Y:S04]  /*02f0*/  STS [R16], R24 ;  /* 0x0000001810007388 */ /* 0x008fe80000000800 */
[----:B--2---:R-:W-:Y:S01]  /*0300*/  STS [R5], R10 ;  /* 0x0000000a05007388 */ /* 0x004fe20000000800 */
[----:B------:R-:W-:Y:S06]  /*0310*/  BAR.SYNC.DEFER_BLOCKING 0x0 ;  /* 0x0000000000007b1d */ /* 0x000fec0000010000 */
[----:B------:R-:W-:Y:S04]  /*0320*/  LDS R12, [R7] ;  /* 0x00000000070c7984 */ /* 0x000fe80000000800 */
[----:B------:R-:W0:Y:S04]  /*0330*/  LDS.128 R8, [R18] ;  /* 0x0000000012087984 */ /* 0x000e280000000c00 */
[----:B------:R-:W1:Y:S04]  /*0340*/  LDS R14, [R7+0x40] ;  /* 0x00004000070e7984 */ /* 0x000e680000000800 */
[----:B------:R-:W2:Y:S01]  /*0350*/  LDS R22, [R7+0x80] ;  /* 0x0000800007167984 */ /* 0x000ea20000000800 */
[----:B0-----:R-:W-:-:S03]  /*0360*/  FFMA R21, R8, R12, R21 ;  /* 0x0000000c08157223 */ /* 0x001fc60000000015 */
[----:B------:R-:W0:Y:S01]  /*0370*/  LDS R8, [R7+0xc0] ;  /* 0x0000c00007087984 */ /* 0x000e220000000800 */
[----:B-1----:R-:W-:-:S03]  /*0380*/  FFMA R21, R14, R9, R21 ;  /* 0x000000090e157223 */ /* 0x002fc60000000015 */
[----:B------:R-:W-:Y:S04]  /*0390*/  LDS R9, [R7+0x100] ;  /* 0x0001000007097984 */ /* 0x000fe80000000800 */
[----:B------:R-:W1:Y:S01]  /*03a0*/  LDS.128 R12, [R18+0x10] ;  /* 0x00001000120c7984 */ /* 0x000e620000000c00 */
[----:B--2---:R-:W-:-:S04]  /*03b0*/  FFMA R21, R22, R10, R21 ;  /* 0x0000000a16157223 */ /* 0x004fc80000000015 */
[----:B0-----:R-:W-:Y:S02]  /*03c0*/  FFMA R11, R8, R11, R21 ;  /* 0x0000000b080b7223 */ /* 0x001fe40000000015 */
[----:B------:R-:W0:Y:S04]  /*03d0*/  LDS R21, [R7+0x140] ;  /* 0x0001400007157984 */ /* 0x000e280000000800 */
[----:B------:R-:W2:Y:S01]  /*03e0*/  LDS R8, [R7+0x180] ;  /* 0x0001800007087984 */ /* 0x000ea20000000800 */
[----:B-1----:R-:W-:-:S03]  /*03f0*/  FFMA R12, R12, R9, R11 ;  /* 0x000000090c0c7223 */ /* 0x002fc6000000000b */
[----:B------:R-:W1:Y:S01]  /*0400*/  LDS R9, [R7+0x1c0] ;  /* 0x0001c00007097984 */ /* 0x000e620000000800 */
[----:B0-----:R-:W-:-:S03]  /*0410*/  FFMA R13, R21, R13, R12 ;  /* 0x0000000d150d7223 */ /* 0x001fc6000000000c */
[----:B------:R-:W-:Y:S01]  /*0420*/  LDS R12, [R7+0x200] ;  /* 0x00020000070c7984 */ /* 0x000fe20000000800 */
[----:B--2---:R-:W-:-:S03]  /*0430*/  FFMA R8, R8, R14, R13 ;  /* 0x0000000e08087223 */ /* 0x004fc6000000000d */
[----:B------:R-:W-:Y:S01]  /*0440*/  LDS R21, [R7+0x240] ;  /* 0x0002400007157984 */ /* 0x000fe20000000800 */
[----:B-1----:R-:W-:-:S03]  /*0450*/  FFMA R15, R9, R15, R8 ;  /* 0x0000000f090f7223 */ /* 0x002fc60000000008 */
[----:B------:R-:W0:Y:S04]  /*0460*/  LDS.128 R8, [R18+0x20] ;  /* 0x0000200012087984 */ /* 0x000e280000000c00 */
[----:B------:R-:W1:Y:S01]  /*0470*/  LDS R13, [R7+0x280] ;  /* 0x00028000070d7984 */ /* 0x000e620000000800 */
[----:B0-----:R-:W-:-:S03]  /*0480*/  FFMA R12, R8, R12, R15 ;  /* 0x0000000c080c7223 */ /* 0x001fc6000000000f */
[----:B------:R-:W0:Y:S01]  /*0490*/  LDS R8, [R7+0x2c0] ;  /* 0x0002c00007087984 */ /* 0x000e220000000800 */
[----:B------:R-:W-:-:S03]  /*04a0*/  FFMA R12, R21, R9, R12 ;  /* 0x00000009150c7223 */ /* 0x000fc6000000000c */
[----:B------:R-:W-:Y:S01]  /*04b0*/  LDS R9, [R7+0x300] ;  /* 0x0003000007097984 */ /* 0x000fe20000000800 */
[----:B-1----:R-:W-:-:S03]  /*04c0*/  FFMA R21, R13, R10, R12 ;  /* 0x0000000a0d157223 */ /* 0x002fc6000000000c */
[----:B------:R-:W1:Y:S04]  /*04d0*/  LDS.128 R12, [R18+0x30] ;  /* 0x00003000120c7984 */ /* 0x000e680000000c00 */
[----:B------:R-:W-:Y:S01]  /*04e0*/  LDS R10, [R7+0x380] ;  /* 0x00038000070a7984 */ /* 0x000fe20000000800 */
[----:B------:R-:W-:Y:S01]  /*04f0*/  MOV R22, RZ ;  /* 0x000000ff00167202 */ /* 0x000fe20000000f00 */
[----:B0-----:R-:W-:-:S04]  /*0500*/  FFMA R11, R8, R11, R21 ;  /* 0x0000000b080b7223 */ /* 0x001fc80000000015 */
[----:B-1----:R-:W-:Y:S02]  /*0510*/  FFMA R8, R12, R9, R11 ;  /* 0x000000090c087223 */ /* 0x002fe4000000000b */
[----:B------:R-:W0:Y:S04]  /*0520*/  LDS R9, [R7+0x340] ;  /* 0x0003400007097984 */ /* 0x000e280000000800 */
[----:B------:R-:W-:Y:S01]  /*0530*/  LDS R12, [R7+0x3c0] ;  /* 0x0003c000070c7984 */ /* 0x000fe20000000800 */
[----:B------:R-:W-:Y:S06]  /*0540*/  BAR.SYNC.DEFER_BLOCKING 0x0 ;  /* 0x0000000000007b1d */ /* 0x000fec0000010000 */
[----:B------:R-:W2:Y:S01]  /*0550*/  @!P1 LDG.E R22, desc[UR8][R28.64+-0x80] ;  /* 0xffff80081c169981 */ /* 0x000ea2000c1e1900 */
[----:B0-----:R-:W-:-:S04]  /*0560*/  FFMA R9, R9, R13, R8 ;  /* 0x0000000d09097223 */ /* 0x001fc80000000008 */
[----:B------:R-:W-:Y:S01]  /*0570*/  FFMA R21, R10, R14, R9 ;  /* 0x0000000e0a157223 */ /* 0x000fe20000000009 */
[----:B--2---:R-:W-:Y:S01]  /*0580*/  STS [R5], R22 ;  /* 0x0000001605007388 */ /* 0x004fe20000000800 */
[----:B------:R-:W-:Y:S06]  /*0590*/  BAR.SYNC.DEFER_BLOCKING 0x0 ;  /* 0x0000000000007b1d */ /* 0x000fec0000010000 */
[----:B------:R-:W-:Y:S04]  /*05a0*/  LDS R13, [R7] ;  /* 0x00000000070d7984 */ /* 0x000fe80000000800 */
[----:B------:R-:W0:Y:S04]  /*05b0*/  LDS.128 R8, [R18] ;  /* 0x0000000012087984 */ /* 0x000e280000000c00 */
[----:B------:R-:W-:Y:S01]  /*05c0*/  LDS R14, [R7+0x100] ;  /* 0x00010000070e7984 */ /* 0x000fe20000000800 */
[----:B0-----:R-:W-:-:S03]  /*05d0*/  FFMA R8, R8, R13, R23 ;  /* 0x0000000d08087223 */ /* 0x001fc60000000017 */
[----:B------:R-:W0:Y:S04]  /*05e0*/  LDS R13, [R7+0x40] ;  /* 0x00004000070d7984 */ /* 0x000e280000000800 */
[----:B------:R-:W-:Y:S01]  /*05f0*/  LDS R23, [R7+0x2c0] ;  /* 0x0002c00007177984 */ /* 0x000fe20000000800 */
[----:B0-----:R-:W-:-:S03]  /*0600*/  FFMA R9, R13, R9, R8 ;  /* 0x000000090d097223 */ /* 0x001fc60000000008 */
[----:B------:R-:W0:Y:S04]  /*0610*/  LDS R8, [R7+0x80] ;  /* 0x0000800007087984 */ /* 0x000e280000000800 */
[----:B------:R-:W1:Y:S01]  /*0620*/  LDS R13, [R7+0xc0] ;  /* 0x0000c000070d7984 */ /* 0x000e620000000800 */
[----:B0-----:R-:W-:-:S04]  /*0630*/  FFMA R8, R8, R10, R9 ;  /* 0x0000000a08087223 */ /* 0x001fc80000000009 */
[----:B-1----:R-:W-:Y:S02]  /*0640*/  FFMA R13, R13, R11, R8 ;  /* 0x0000000b0d0d7223 */ /* 0x002fe40000000008 */
[----:B------:R-:W0:Y:S02]  /*0650*/  LDS.128 R8, [R18+0x10] ;  /* 0x0000100012087984 */ /* 0x000e240000000c00 */
[----:B0-----:R-:W-:Y:S02]  /*0660*/  FFMA R8, R8, R14, R13 ;  /* 0x0000000e08087223 */ /* 0x001fe4000000000d */
        /* <DEDUP_REMOVED lines=9> */
[----:B------:R-:W0:Y:S01]  /*0700*/  LDS R13, [R7+0x240] ;  /* 0x00024000070d7984 */ /* 0x000e220000000800 */
[----:B------:R-:W-:-:S03]  /*0710*/  FFMA R21, R12, R15, R21 ;  /* 0x0000000f0c157223 */ /* 0x000fc60000000015 */
[----:B------:R-:W-:Y:S01]  /*0720*/  LDS R14, [R7+0x380] ;  /* 0x00038000070e7984 */ /* 0x000fe20000000800 */
[----:B0-----:R-:W-:-:S03]  /*0730*/  FFMA R9, R13, R9, R8 ;  /* 0x000000090d097223 */ /* 0x001fc60000000008 */
[----:B------:R-:W0:Y:S04]  /*0740*/  LDS R8, [R7+0x280] ;  /* 0x0002800007087984 */ /* 0x000e280000000800 */
[----:B------:R-:W-:Y:S01]  /*0750*/  LDS R13, [R7+0x300] ;  /* 0x00030000070d7984 */ /* 0x000fe20000000800 */
[----:B0-----:R-:W-:-:S04]  /*0760*/  FFMA R8, R8, R10, R9 ;  /* 0x0000000a08087223 */ /* 0x001fc80000000009 */
[----:B------:R-:W-:Y:S02]  /*0770*/  FFMA R23, R23, R11, R8 ;  /* 0x0000000b17177223 */ /* 0x000fe40000000008 */
[----:B------:R-:W0:Y:S01]  /*0780*/  LDS.128 R8, [R18+0x30] ;  /* 0x0000300012087984 */ /* 0x000e220000000c00 */
[----:B------:R-:W-:Y:S02]  /*0790*/  ISETP.GT.OR P1, PT, R17, 0x26ef, P0 ;  /* 0x000026ef1100780c */ /* 0x000fe40000724670 */
[----:B------:R-:W-:Y:S01]  /*07a0*/  MOV R22, RZ ;  /* 0x000000ff00167202 */ /* 0x000fe20000000f00 */
[----:B0-----:R-:W-:Y:S02]  /*07b0*/  FFMA R12, R8, R13, R23 ;  /* 0x0000000d080c7223 */ /* 0x001fe40000000017 */
        /* <DEDUP_REMOVED lines=10> */
[----:B------:R-:W1:Y:S04]  /*0860*/  LDS R9, [R7+0x40] ;  /* 0x0000400007097984 */ /* 0x000e680000000800 */
[----:B------:R-:W2:Y:S01]  /*0870*/  LDS R10, [R7+0x80] ;  /* 0x00008000070a7984 */ /* 0x000ea20000000800 */
[----:B0-----:R-:W-:-:S04]  /*0880*/  FFMA R12, R12, R24, R25 ;  /* 0x000000180c0c7223 */ /* 0x001fc80000000019 */
[----:B-1----:R-:W-:Y:S02]  /*0890*/  FFMA R9, R9, R13, R12 ;  /* 0x0000000d09097223 */ /* 0x002fe4000000000c */
[----:B------:R-:W0:Y:S02]  /*08a0*/  LDS R13, [R7+0xc0] ;  /* 0x0000c000070d7984 */ /* 0x000e240000000800 */
[----:B--2---:R-:W-:-:S04]  /*08b0*/  FFMA R10, R10, R14, R9 ;  /* 0x0000000e0a0a7223 */ /* 0x004fc80000000009 */
[----:B0-----:R-:W-:Y:S02]  /*08c0*/  FFMA R9, R13, R15, R10 ;  /* 0x0000000f0d097223 */ /* 0x001fe4000000000a */
[----:B------:R-:W-:Y:S04]  /*08d0*/  LDS R10, [R7+0x100] ;  /* 0x00010000070a7984 */ /* 0x000fe80000000800 */
[----:B------:R-:W0:Y:S02]  /*08e0*/  LDS.128 R12, [R18+0x10] ;  /* 0x00001000120c7984 */ /* 0x000e240000000c00 */
[----:B0-----:R-:W-:Y:S02]  /*08f0*/  FFMA R10, R12, R10, R9 ;  /* 0x0000000a0c0a7223 */ /* 0x001fe40000000009 */
[----:B------:R-:W0:Y:S02]  /*0900*/  LDS R9, [R7+0x140] ;  /* 0x0001400007097984 */ /* 0x000e240000000800 */
[----:B0-----:R-:W-:-:S02]  /*0910*/  FFMA R9, R9, R13, R10 ;  /* 0x0000000d09097223 */ /* 0x001fc4000000000a */
[----:B------:R-:W0:Y:S04]  /*0920*/  LDS R10, [R7+0x180] ;  /* 0x00018000070a7984 */ /* 0x000e280000000800 */
[----:B------:R-:W1:Y:S01]  /*0930*/  LDS R13, [R7+0x1c0] ;  /* 0x0001c000070d7984 */ /* 0x000e620000000800 */
[----:B0-----:R-:W-:-:S04]  /*0940*/  FFMA R10, R10, R14, R9 ;  /* 0x0000000e0a0a7223 */ /* 0x001fc80000000009 */
[----:B-1----:R-:W-:Y:S02]  /*0950*/  FFMA R9, R13, R15, R10 ;  /* 0x0000000f0d097223 */ /* 0x002fe4000000000a */
        /* <DEDUP_REMOVED lines=12> */
[----:B------:R-:W0:Y:S04]  /*0a20*/  LDS R9, [R7+0x340] ;  /* 0x0003400007097984 */ /* 0x000e280000000800 */
[----:B------:R-:W-:Y:S01]  /*0a30*/  LDS R12, [R7+0x3c0] ;  /* 0x0003c000070c7984 */ /* 0x000fe20000000800 */
[----:B------:R-:W-:-:S02]  /*0a40*/  ISETP.GT.OR P0, PT, R17, 0x26df, P0 ;  /* 0x000026df1100780c */ /* 0x000fc40000704670 */
[----:B------:R-:W-:Y:S01]  /*0a50*/  MOV R22, RZ ;  /* 0x000000ff00167202 */ /* 0x000fe20000000f00 */
[----:B0-----:R-:W-:Y:S02]  /*0a60*/  FFMA R9, R9, R13, R10 ;  /* 0x0000000d09097223 */ /* 0x001fe4000000000a */
[----:B------:R-:W0:Y:S01]  /*0a70*/  LDS R10, [R7+0x380] ;  /* 0x00038000070a7984 */ /* 0x000e220000000800 */
[----:B------:R-:W-:Y:S07]  /*0a80*/  BAR.SYNC.DEFER_BLOCKING 0x0 ;  /* 0x0000000000007b1d */ /* 0x000fee0000010000 */
[----:B------:R-:W2:Y:S01]  /*0a90*/  @!P0 LDG.E R22, desc[UR8][R28.64] ;  /* 0x000000081c168981 */ /* 0x000ea2000c1e1900 */
[----:B------:R-:W-:Y:S01]  /*0aa0*/  FFMA R23, R8, R11, R23 ;  /* 0x0000000b08177223 */ /* 0x000fe20000000017 */
[----:B0-----:R-:W-:-:S02]  /*0ab0*/  FFMA R25, R10, R14, R9 ;  /* 0x0000000e0a197223 */ /* 0x001fc40000000009 */
        /* <DEDUP_REMOVED lines=31> */
[----:B------:R-:W0:Y:S01]  /*0cb0*/  LDS.128 R8, [R18+0x30] ;  /* 0x0000300012087984 */ /* 0x000e220000000c00 */
[----:B------:R-:W-:Y:S01]  /*0cc0*/  UIADD3 UR4, UPT, UPT, UR4, 0x1, URZ ;  /* 0x0000000104047890 */ /* 0x000fe2000fffe0ff */
[----:B0-----:R-:W-:Y:S02]  /*0cd0*/  FFMA R8, R8, R14, R13 ;  /* 0x0000000e08087223 */ /* 0x001fe4000000000d */
[----:B------:R-:W0:Y:S04]  /*0ce0*/  LDS R13, [R7+0x340] ;  /* 0x00034000070d7984 */ /* 0x000e280000000800 */
[----:B------:R-:W1:Y:S01]  /*0cf0*/  LDS R14, [R7+0x380] ;  /* 0x00038000070e7984 */ /* 0x000e620000000800 */
[----:B------:R-:W-:Y:S01]  /*0d00*/  UISETP.NE.AND UP0, UPT, UR4, 0x271, UPT ;  /* 0x000002710400788c */ /* 0x000fe2000bf05270 */
[----:B------:R-:W-:Y:S01]  /*0d10*/  BAR.SYNC.DEFER_BLOCKING 0x0 ;  /* 0x0000000000007b1d */ /* 0x000fe20000010000 */
[----:B------:R-:W-:Y:S01]  /*0d20*/  IADD3 R28, P0, PT, R28, 0x9c400, RZ ;  /* 0x0009c4001c1c7810 */ /* 0x000fe20007f1e0ff */
[----:B------:R-:W-:Y:S01]  /*0d30*/  FFMA R25, R12, R15, R25 ;  /* 0x0000000f0c197223 */ /* 0x000fe20000000019 */
[----:B------:R-:W-:-:S02]  /*0d40*/  IADD3 R3, PT, PT, R3, 0x10, RZ ;  /* 0x0000001003037810 */ /* 0x000fc40007ffe0ff */
[----:B------:R-:W-:Y:S02]  /*0d50*/  IADD3.X R29, PT, PT, RZ, R29, RZ, P0, !PT ;  /* 0x0000001dff1d7210 */ /* 0x000fe400007fe4ff */
[----:B------:R-:W-:Y:S02]  /*0d60*/  IADD3 R0, PT, PT, R0, 0x27100, RZ ;  /* 0x0002710000007810 */ /* 0x000fe40007ffe0ff */
[----:B------:R-:W-:Y:S02]  /*0d70*/  IADD3 R4, PT, PT, R4, 0x10, RZ ;  /* 0x0000001004047810 */ /* 0x000fe40007ffe0ff */
[----:B------:R-:W-:Y:S01]  /*0d80*/  IADD3 R2, PT, PT, R2, 0x10, RZ ;  /* 0x0000001002027810 */ /* 0x000fe20007ffe0ff */
[----:B0-----:R-:W-:-:S04]  /*0d90*/  FFMA R9, R13, R9, R8 ;  /* 0x000000090d097223 */ /* 0x001fc80000000008 */
[----:B-1----:R-:W-:-:S04]  /*0da0*/  FFMA R10, R14, R10, R9 ;  /* 0x0000000a0e0a7223 */ /* 0x002fc80000000009 */
[----:B------:R-:W-:Y:S01]  /*0db0*/  FFMA R19, R19, R11, R10 ;  /* 0x0000000b13137223 */ /* 0x000fe2000000000a */
[----:B------:R-:W-:Y:S06]  /*0dc0*/  BRA.U UP0, `(.L_x_0) ;  /* 0xfffffff500187547 */ /* 0x000fec000b83ffff */
[C---:B------:R-:W-:Y:S01]  /*0dd0*/  ISETP.GT.AND P2, PT, R17.reuse, 0x270f, PT ;  /* 0x0000270f1100780c */ /* 0x040fe20003f44270 */
[----:B------:R-:W0:Y:S01]  /*0de0*/  LDCU.64 UR4, c[0x0][0x390] ;  /* 0x00007200ff0477ac */ /* 0x000e220008000a00 */
[C---:B------:R-:W-:Y:S02]  /*0df0*/  ISETP.GT.AND P1, PT, R17.reuse, 0x26ff, PT ;  /* 0x000026ff1100780c */ /* 0x040fe40003f24270 */
[----:B------:R-:W-:Y:S02]  /*0e00*/  ISETP.GT.U32.OR P2, PT, R20, 0x270f, P2 ;  /* 0x0000270f1400780c */ /* 0x000fe40001744470 */
[C---:B------:R-:W-:Y:S02]  /*0e10*/  ISETP.GT.AND P3, PT, R17.reuse, 0x26ef, PT ;  /* 0x000026ef1100780c */ /* 0x040fe40003f64270 */
[C---:B------:R-:W-:Y:S02]  /*0e20*/  ISETP.GT.AND P0, PT, R17.reuse, 0x26df, PT ;  /* 0x000026df1100780c */ /* 0x040fe40003f04270 */
[----:B------:R-:W-:-:S02]  /*0e30*/  IADD3 R0, P4, PT, R17, R6, RZ ;  /* 0x0000000611007210 */ /* 0x000fc40007f9e0ff */
[C---:B------:R-:W-:Y:S02]  /*0e40*/  ISETP.GT.U32.OR P1, PT, R20.reuse, 0x270f, P1 ;  /* 0x0000270f1400780c */ /* 0x040fe40000f24470 */
[C---:B------:R-:W-:Y:S02]  /*0e50*/  ISETP.GT.U32.OR P3, PT, R20.reuse, 0x270f, P3 ;  /* 0x0000270f1400780c */ /* 0x040fe40001f64470 */
[----:B------:R-:W-:Y:S01]  /*0e60*/  ISETP.GT.U32.OR P0, PT, R20, 0x270f, P0 ;  /* 0x0000270f1400780c */ /* 0x000fe20000704470 */
[----:B------:R-:W1:Y:S01]  /*0e70*/  @!P2 LDC.64 R2, c[0x0][0x390] ;  /* 0x0000e400ff02ab82 */ /* 0x000e620000000a00 */
[C---:B------:R-:W-:Y:S02]  /*0e80*/  @!P2 IADD3 R5, PT, PT, R17.reuse, R6, RZ ;  /* 0x000000061105a210 */ /* 0x040fe40007ffe0ff */
[----:B------:R-:W-:Y:S02]  /*0e90*/  LEA.HI.X.SX32 R17, R17, RZ, 0x1, P4 ;  /* 0x000000ff11117211 */ /* 0x000fe400020f0eff */
[----:B0-----:R-:W-:Y:S01]  /*0ea0*/  LEA R4, P4, R0, UR4, 0x2 ;  /* 0x0000000400047c11 */ /* 0x001fe2000f8810ff */
[----:B-1----:R-:W-:-:S03]  /*0eb0*/  @!P2 IMAD.WIDE R2, R5, 0x4, R2 ;  /* 0x000000040502a825 */ /* 0x002fc600078e0202 */
[----:B------:R-:W-:Y:S02]  /*0ec0*/  LEA.HI.X R5, R0, UR5, R17, 0x2, P4 ;  /* 0x0000000500057c11 */ /* 0x000fe4000a0f1411 */
[----:B------:R0:W-:Y:S04]  /*0ed0*/  @!P2 STG.E desc[UR8][R2.64], R21 ;  /* 0x000000150200a986 */ /* 0x0001e8000c101908 */
[----:B------:R0:W-:Y:S04]  /*0ee0*/  @!P1 STG.E desc[UR8][R4.64+0x40], R23 ;  /* 0x0000401704009986 */ /* 0x0001e8000c101908 */
[----:B------:R0:W-:Y:S01]  /*0ef0*/  @!P3 STG.E desc[UR8][R4.64+0x80], R25 ;  /* 0x000080190400b986 */ /* 0x0001e2000c101908 */
[----:B------:R-:W-:Y:S05]  /*0f00*/  @P0 EXIT ;  /* 0x000000000000094d */ /* 0x000fea0003800000 */
[----:B------:R-:W-:Y:S01]  /*0f10*/  STG.E desc[UR8][R4.64+0xc0], R19 ;  /* 0x0000c01304007986 */ /* 0x000fe2000c101908 */
[----:B------:R-:W-:Y:S05]  /*0f20*/  EXIT ;  /* 0x000000000000794d */ /* 0x000fea0003800000 */
.L_x_1:
[----:B------:R-:W-:-:S00]  /*0f30*/  BRA `(.L_x_1) ;  /* 0xfffffffc00fc7947 */ /* 0x000fc0000383ffff */
[----:B------:R-:W-:-:S00]  /*0f40*/  NOP ;  /* 0x0000000000007918 */ /* 0x000fc00000000000 */
        /* <DEDUP_REMOVED lines=11> */
.L_x_2:


//--------------------- .nv.shared._Z31tiled_matrix_multiply_coarsenedPfS_S_ --------------------------
	.section	.nv.shared._Z31tiled_matrix_multiply_coarsenedPfS_S_,"aw",@nobits
	.sectionflags	@""
	.align	4
.nv.shared._Z31tiled_matrix_multiply_coarsenedPfS_S_:
	.zero		3072


//--------------------- .nv.shared.reserved.0     --------------------------
	.section	.nv.shared.reserved.0,"aw",@nobits
	.weak		__nv_reservedSMEM_offset_0_alias
	.size		__nv_reservedSMEM_offset_0_alias, 0, 64
	.other		__nv_reservedSMEM_offset_0_alias,@"STO_CUDA_RESERVED_SHARED STV_DEFAULT"
__nv_reservedSMEM_offset_0_alias:
	.zero		0
	.zero		64


//--------------------- .nv.constant0._Z31tiled_matrix_multiply_coarsenedPfS_S_ --------------------------
	.section	.nv.constant0._Z31tiled_matrix_multiply_coarsenedPfS_S_,"a",@progbits
	.sectionflags	@""
	.align	4
.nv.constant0._Z31tiled_matrix_multiply_coarsenedPfS_S_:
	.zero		920


//--------------------- SYMBOLS --------------------------

	.type		.nv.reservedSmem.offset0,@object
	.size		.nv.reservedSmem.offset0,0x4
	.type		.nv.reservedSmem.cap,@object
	.size		.nv.reservedSmem.cap,0x4
